	.headerflags	@"EF_CUDA_TEXMODE_UNIFIED EF_CUDA_64BIT_ADDRESS EF_CUDA_ACCELERATORS EF_CUDA_SM90 EF_CUDA_VIRTUAL_SM(EF_CUDA_SM90)"
	.elftype	@"ET_EXEC"


//--------------------- .nv.info                  --------------------------
	.section	.nv.info,"",@"SHT_CUDA_INFO"
	.align	4


	//----- nvinfo : EIATTR_REGCOUNT
	.align		4
        /*0000*/ 	.byte	0x04, 0x2f
        /*0002*/ 	.short	(.L_1 - .L_0)
	.align		4
.L_0:
        /*0004*/ 	.word	index@(triton_poi_fused_add_clamp_div_0)
        /*0008*/ 	.word	0x0000000a


	//----- nvinfo : EIATTR_MIN_STACK_SIZE
	.align		4
.L_1:
        /*000c*/ 	.byte	0x04, 0x12
        /*000e*/ 	.short	(.L_3 - .L_2)
	.align		4
.L_2:
        /*0010*/ 	.word	index@(triton_poi_fused_add_clamp_div_0)
        /*0014*/ 	.word	0x00000000


	//----- nvinfo : EIATTR_FRAME_SIZE
	.align		4
.L_3:
        /*0018*/ 	.byte	0x04, 0x11
        /*001a*/ 	.short	(.L_5 - .L_4)
	.align		4
.L_4:
        /*001c*/ 	.word	index@(triton_poi_fused_add_clamp_div_0)
        /*0020*/ 	.word	0x00000000


	//----- nvinfo : EIATTR_MIN_STACK_SIZE
	.align		4
.L_5:
        /*0024*/ 	.byte	0x04, 0x12
        /*0026*/ 	.short	(.L_7 - .L_6)
	.align		4
.L_6:
        /*0028*/ 	.word	index@(triton_poi_fused_add_clamp_div_0)
        /*002c*/ 	.word	0x00000000
.L_7:


//--------------------- .nv.info.triton_poi_fused_add_clamp_div_0 --------------------------
	.section	.nv.info.triton_poi_fused_add_clamp_div_0,"",@"SHT_CUDA_INFO"
	.sectionflags	@""
	.align	4


	//----- nvinfo : EIATTR_CUDA_API_VERSION
	.align		4
        /*0000*/ 	.byte	0x04, 0x37
        /*0002*/ 	.short	(.L_9 - .L_8)
.L_8:
        /*0004*/ 	.word	0x0000007c


	//----- nvinfo : EIATTR_KPARAM_INFO
	.align		4
.L_9:
        /*0008*/ 	.byte	0x04, 0x17
        /*000a*/ 	.short	(.L_11 - .L_10)
.L_10:
        /*000c*/ 	.word	0x00000000
        /*0010*/ 	.short	0x0002
        /*0012*/ 	.short	0x0010
        /*0014*/ 	.byte	0x00, 0xf0, 0x11, 0x00


	//----- nvinfo : EIATTR_KPARAM_INFO
	.align		4
.L_11:
        /*0018*/ 	.byte	0x04, 0x17
        /*001a*/ 	.short	(.L_13 - .L_12)
.L_12:
        /*001c*/ 	.word	0x00000000
        /*0020*/ 	.short	0x0001
        /*0022*/ 	.short	0x0008
        /*0024*/ 	.byte	0x00, 0xf4, 0x21, 0x00


	//----- nvinfo : EIATTR_KPARAM_INFO
	.align		4
.L_13:
        /*0028*/ 	.byte	0x04, 0x17
        /*002a*/ 	.short	(.L_15 - .L_14)
.L_14:
        /*002c*/ 	.word	0x00000000
        /*0030*/ 	.short	0x0000
        /*0032*/ 	.short	0x0000
        /*0034*/ 	.byte	0x00, 0xf4, 0x21, 0x00


	//----- nvinfo : EIATTR_SPARSE_MMA_MASK
	.align		4
.L_15:
        /*0038*/ 	.byte	0x03, 0x50
        /*003a*/ 	.short	0x0000


	//----- nvinfo : EIATTR_MAXREG_COUNT
	.align		4
        /*003c*/ 	.byte	0x03, 0x1b
        /*003e*/ 	.short	0x00ff


	//----- nvinfo : EIATTR_EXIT_INSTR_OFFSETS
	.align		4
        /*0040*/ 	.byte	0x04, 0x1c
        /*0042*/ 	.short	(.L_17 - .L_16)


	//   ....[0]....
.L_16:
        /*0044*/ 	.word	0x00000170


	//   ....[1]....
        /*0048*/ 	.word	0x00000190


	//----- nvinfo : EIATTR_REQNTID
	.align		4
.L_17:
        /*004c*/ 	.byte	0x04, 0x10
        /*004e*/ 	.short	(.L_19 - .L_18)
.L_18:
        /*0050*/ 	.word	0x00000080
        /*0054*/ 	.word	0x00000001
        /*0058*/ 	.word	0x00000001


	//----- nvinfo : EIATTR_CRS_STACK_SIZE
	.align		4
.L_19:
        /*005c*/ 	.byte	0x04, 0x1e
        /*005e*/ 	.short	(.L_21 - .L_20)
.L_20:
        /*0060*/ 	.word	0x00000000


	//----- nvinfo : EIATTR_CBANK_PARAM_SIZE
	.align		4
.L_21:
        /*0064*/ 	.byte	0x03, 0x19
        /*0066*/ 	.short	0x0014


	//----- nvinfo : EIATTR_PARAM_CBANK
	.align		4
        /*0068*/ 	.byte	0x04, 0x0a
        /*006a*/ 	.short	(.L_23 - .L_22)
	.align		4
.L_22:
        /*006c*/ 	.word	index@(.nv.constant0.triton_poi_fused_add_clamp_div_0)
        /*0070*/ 	.short	0x0210
        /*0072*/ 	.short	0x0014


	//----- nvinfo : EIATTR_SW_WAR
	.align		4
.L_23:
        /*0074*/ 	.byte	0x04, 0x36
        /*0076*/ 	.short	(.L_25 - .L_24)
.L_24:
        /*0078*/ 	.word	0x00000008
.L_25:


//--------------------- .nv.callgraph             --------------------------
	.section	.nv.callgraph,"",@"SHT_CUDA_CALLGRAPH"
	.align	4
	.sectionentsize	8
	.align		4
        /*0000*/ 	.word	0x00000000
	.align		4
        /*0004*/ 	.word	0xffffffff
	.align		4
        /*0008*/ 	.word	0x00000000
	.align		4
        /*000c*/ 	.word	0xfffffffe
	.align		4
        /*0010*/ 	.word	0x00000000
	.align		4
        /*0014*/ 	.word	0xfffffffd
	.align		4
        /*0018*/ 	.word	0x00000000
	.align		4
        /*001c*/ 	.word	0xfffffffc


//--------------------- .text.triton_poi_fused_add_clamp_div_0 --------------------------
	.section	.text.triton_poi_fused_add_clamp_div_0,"ax",@progbits
	.align	128
        .global         triton_poi_fused_add_clamp_div_0
        .type           triton_poi_fused_add_clamp_div_0,@function
        .size           triton_poi_fused_add_clamp_div_0,(.L_x_3 - triton_poi_fused_add_clamp_div_0)
        .other          triton_poi_fused_add_clamp_div_0,@"STO_CUDA_ENTRY STV_DEFAULT"
triton_poi_fused_add_clamp_div_0:
.text.triton_poi_fused_add_clamp_div_0:
[----:B------:R-:W0:Y:S02]  /*0000*/  LDC R1, c[0x0][0x28] ;  /* 0x00000a00ff017b82 */ /* 0x000e240000000800 */
[----:B------:R-:W1:Y:S01]  /*0010*/  S2R R0, SR_TID.X ;  /* 0x0000000000007919 */ /* 0x000e620000002100 */
[----:B------:R-:W-:Y:S01]  /*0020*/  ULDC.64 UR4, c[0x0][0x208] ;  /* 0x0000820000047ab9 */ /* 0x000fe20000000a00 */
[----:B------:R-:W-:Y:S01]  /*0030*/  BSSY B0, `(.L_x_0) ;  /* 0x000000a000007945 */ /* 0x000fe20003800000 */
[----:B------:R-:W-:Y:S01]  /*0040*/  IMAD.MOV.U32 R2, RZ, RZ, RZ ;  /* 0x000000ffff027224 */ /* 0x000fe200078e00ff */
[----:B------:R-:W2:Y:S01]  /*0050*/  S2R R5, SR_CTAID.X ;  /* 0x0000000000057919 */ /* 0x000ea20000002500 */
[----:B-1----:R-:W-:-:S05]  /*0060*/  LOP3.LUT R0, R0, 0x7f, RZ, 0xc0, !PT ;  /* 0x0000007f00007812 */ /* 0x002fca00078ec0ff */
[----:B--2---:R-:W-:-:S05]  /*0070*/  IMAD R5, R5, 0x80, R0 ;  /* 0x0000008005057824 */ /* 0x004fca00078e0200 */
[----:B------:R-:W-:-:S13]  /*0080*/  ISETP.GE.AND P0, PT, R5, 0x100, PT ;  /* 0x000001000500780c */ /* 0x000fda0003f06270 */
[----:B------:R-:W-:Y:S05]  /*0090*/  @P0 BRA `(.L_x_1) ;  /* 0x00000000000c0947 */ /* 0x000fea0003800000 */
[----:B------:R-:W1:Y:S02]  /*00a0*/  LDC.64 R2, c[0x0][0x210] ;  /* 0x00008400ff027b82 */ /* 0x000e640000000a00 */
[----:B-1----:R-:W-:-:S06]  /*00b0*/  IMAD.WIDE R2, R5, 0x4, R2 ;  /* 0x0000000405027825 */ /* 0x002fcc00078e0202 */
[----:B------:R1:W5:Y:S02]  /*00c0*/  LDG.E R2, desc[UR4][R2.64] ;  /* 0x0000000402027981 */ /* 0x000364000c1e1900 */
.L_x_1:
[----:B------:R-:W-:Y:S05]  /*00d0*/  BSYNC B0 ;  /* 0x0000000000007941 */ /* 0x000fea0003800000 */
.L_x_0:
[----:B-----5:R-:W-:Y:S02]  /*00e0*/  FADD R0, R2, 3 ;  /* 0x4040000002007421 */ /* 0x020fe40000000000 */
[----:B-1----:R-:W1:Y:S03]  /*00f0*/  LDC.64 R2, c[0x0][0x218] ;  /* 0x00008600ff027b82 */ /* 0x002e660000000a00 */
[----:B------:R-:W-:-:S04]  /*0100*/  FSETP.GTU.AND P1, PT, R0, RZ, PT ;  /* 0x000000ff0000720b */ /* 0x000fc80003f2c000 */
[----:B------:R-:W-:-:S04]  /*0110*/  FSEL R0, R0, RZ, P1 ;  /* 0x000000ff00007208 */ /* 0x000fc80000800000 */
[C---:B------:R-:W-:Y:S01]  /*0120*/  FSETP.GEU.AND P2, PT, R0.reuse, 6, PT ;  /* 0x40c000000000780b */ /* 0x040fe20003f4e000 */
[C---:B------:R-:W-:Y:S01]  /*0130*/  FMUL R7, R0.reuse, 0.16666667163372039795 ;  /* 0x3e2aaaab00077820 */ /* 0x040fe20000400000 */
[----:B------:R-:W-:Y:S01]  /*0140*/  FSETP.NAN.AND P1, PT, R0, R0, PT ;  /* 0x000000000000720b */ /* 0x000fe20003f28000 */
[----:B-1----:R-:W-:-:S10]  /*0150*/  IMAD.WIDE R2, R5, 0x4, R2 ;  /* 0x0000000405027825 */ /* 0x002fd400078e0202 */
[----:B------:R-:W-:Y:S01]  /*0160*/  @P2 SEL R7, R7, 0x3f800000, P1 ;  /* 0x3f80000007072807 */ /* 0x000fe20000800000 */
[----:B------:R-:W-:Y:S06]  /*0170*/  @P0 EXIT ;  /* 0x000000000000094d */ /* 0x000fec0003800000 */
[----:B------:R-:W-:Y:S01]  /*0180*/  STG.E desc[UR4][R2.64], R7 ;  /* 0x0000000702007986 */ /* 0x000fe2000c101904 */
[----:B------:R-:W-:Y:S05]  /*0190*/  EXIT ;  /* 0x000000000000794d */ /* 0x000fea0003800000 */
.L_x_2:
[----:B------:R-:W-:-:S00]  /*01a0*/  BRA `(.L_x_2) ;  /* 0xfffffffc00fc7947 */ /* 0x000fc0000383ffff */
[----:B------:R-:W-:-:S00]  /*01b0*/  NOP ;  /* 0x0000000000007918 */ /* 0x000fc00000000000 */
        /* <DEDUP_REMOVED lines=12> */
.L_x_3:


//--------------------- .nv.constant0.triton_poi_fused_add_clamp_div_0 --------------------------
	.section	.nv.constant0.triton_poi_fused_add_clamp_div_0,"a",@progbits
	.sectionflags	@""
	.align	4
.nv.constant0.triton_poi_fused_add_clamp_div_0:
	.zero		548
